//
// Generated by NVIDIA NVVM Compiler
//
// Compiler Build ID: CL-36424714
// Cuda compilation tools, release 13.0, V13.0.88
// Based on NVVM 20.0.0
//

.version 9.0
.target sm_100
.address_size 64

	// .globl	_Z36decompose_into_modes_Cartesian_basisP7double2PKdS2_PKS_ddjjjj

.visible .entry _Z36decompose_into_modes_Cartesian_basisP7double2PKdS2_PKS_ddjjjj(
	.param .u64 .ptr .align 1 _Z36decompose_into_modes_Cartesian_basisP7double2PKdS2_PKS_ddjjjj_param_0,
	.param .u64 .ptr .align 1 _Z36decompose_into_modes_Cartesian_basisP7double2PKdS2_PKS_ddjjjj_param_1,
	.param .u64 .ptr .align 1 _Z36decompose_into_modes_Cartesian_basisP7double2PKdS2_PKS_ddjjjj_param_2,
	.param .u64 .ptr .align 1 _Z36decompose_into_modes_Cartesian_basisP7double2PKdS2_PKS_ddjjjj_param_3,
	.param .f64 _Z36decompose_into_modes_Cartesian_basisP7double2PKdS2_PKS_ddjjjj_param_4,
	.param .f64 _Z36decompose_into_modes_Cartesian_basisP7double2PKdS2_PKS_ddjjjj_param_5,
	.param .u32 _Z36decompose_into_modes_Cartesian_basisP7double2PKdS2_PKS_ddjjjj_param_6,
	.param .u32 _Z36decompose_into_modes_Cartesian_basisP7double2PKdS2_PKS_ddjjjj_param_7,
	.param .u32 _Z36decompose_into_modes_Cartesian_basisP7double2PKdS2_PKS_ddjjjj_param_8,
	.param .u32 _Z36decompose_into_modes_Cartesian_basisP7double2PKdS2_PKS_ddjjjj_param_9
)
{
	.reg .pred 	%p<11>;
	.reg .b32 	%r<69>;
	.reg .b64 	%rd<78>;
	.reg .b64 	%fd<123>;

	ld.param.u64 	%rd5, [_Z36decompose_into_modes_Cartesian_basisP7double2PKdS2_PKS_ddjjjj_param_0];
	ld.param.u64 	%rd7, [_Z36decompose_into_modes_Cartesian_basisP7double2PKdS2_PKS_ddjjjj_param_1];
	ld.param.u64 	%rd8, [_Z36decompose_into_modes_Cartesian_basisP7double2PKdS2_PKS_ddjjjj_param_3];
	ld.param.u32 	%r19, [_Z36decompose_into_modes_Cartesian_basisP7double2PKdS2_PKS_ddjjjj_param_6];
	ld.param.u32 	%r20, [_Z36decompose_into_modes_Cartesian_basisP7double2PKdS2_PKS_ddjjjj_param_7];
	ld.param.u32 	%r21, [_Z36decompose_into_modes_Cartesian_basisP7double2PKdS2_PKS_ddjjjj_param_8];
	ld.param.u32 	%r22, [_Z36decompose_into_modes_Cartesian_basisP7double2PKdS2_PKS_ddjjjj_param_9];
	cvta.to.global.u64 	%rd1, %rd8;
	cvta.to.global.u64 	%rd2, %rd7;
	cvta.to.global.u64 	%rd3, %rd5;
	mov.u32 	%r23, %tid.x;
	mov.u32 	%r24, %ctaid.x;
	mov.u32 	%r25, %ntid.x;
	mad.lo.s32 	%r1, %r24, %r25, %r23;
	mul.lo.s32 	%r26, %r22, %r19;
	setp.ge.u32 	%p1, %r1, %r26;
	@%p1 bra 	$L__BB0_14;
	mul.lo.s32 	%r2, %r21, %r20;
	div.u32 	%r4, %r1, %r19;
	mul.lo.s32 	%r27, %r4, %r19;
	sub.s32 	%r3, %r1, %r27;
	setp.eq.s32 	%p2, %r2, 0;
	@%p2 bra 	$L__BB0_13;
	mad.lo.s32 	%r29, %r3, %r22, %r4;
	mul.wide.u32 	%rd9, %r29, 16;
	add.s64 	%rd4, %rd3, %rd9;
	mul.lo.s32 	%r5, %r3, %r2;
	ld.global.v2.f64 	{%fd118, %fd117}, [%rd4];
	setp.lt.u32 	%p3, %r2, 8;
	mov.b32 	%r67, 0;
	@%p3 bra 	$L__BB0_5;
	and.b32  	%r67, %r2, -8;
	neg.s32 	%r64, %r67;
	mov.b32 	%r65, 0;
$L__BB0_4:
	.pragma "nounroll";
	add.s32 	%r32, %r65, %r5;
	mul.wide.u32 	%rd10, %r32, 8;
	add.s64 	%rd11, %rd2, %rd10;
	ld.global.f64 	%fd19, [%rd11];
	mad.lo.s32 	%r33, %r65, %r22, %r4;
	mul.wide.u32 	%rd12, %r33, 16;
	add.s64 	%rd13, %rd1, %rd12;
	ld.global.v2.f64 	{%fd20, %fd21}, [%rd13];
	fma.rn.f64 	%fd22, %fd19, %fd20, %fd118;
	st.global.f64 	[%rd4], %fd22;
	ld.global.f64 	%fd23, [%rd11];
	fma.rn.f64 	%fd24, %fd23, %fd21, %fd117;
	st.global.f64 	[%rd4+8], %fd24;
	add.s32 	%r34, %r32, 1;
	mul.wide.u32 	%rd14, %r34, 8;
	add.s64 	%rd15, %rd2, %rd14;
	ld.global.f64 	%fd25, [%rd15];
	add.s32 	%r35, %r33, %r22;
	mul.wide.u32 	%rd16, %r35, 16;
	add.s64 	%rd17, %rd1, %rd16;
	ld.global.v2.f64 	{%fd26, %fd27}, [%rd17];
	fma.rn.f64 	%fd28, %fd25, %fd26, %fd22;
	st.global.f64 	[%rd4], %fd28;
	ld.global.f64 	%fd29, [%rd15];
	fma.rn.f64 	%fd30, %fd29, %fd27, %fd24;
	st.global.f64 	[%rd4+8], %fd30;
	add.s32 	%r36, %r32, 2;
	mul.wide.u32 	%rd18, %r36, 8;
	add.s64 	%rd19, %rd2, %rd18;
	ld.global.f64 	%fd31, [%rd19];
	add.s32 	%r37, %r35, %r22;
	mul.wide.u32 	%rd20, %r37, 16;
	add.s64 	%rd21, %rd1, %rd20;
	ld.global.v2.f64 	{%fd32, %fd33}, [%rd21];
	fma.rn.f64 	%fd34, %fd31, %fd32, %fd28;
	st.global.f64 	[%rd4], %fd34;
	ld.global.f64 	%fd35, [%rd19];
	fma.rn.f64 	%fd36, %fd35, %fd33, %fd30;
	st.global.f64 	[%rd4+8], %fd36;
	add.s32 	%r38, %r32, 3;
	mul.wide.u32 	%rd22, %r38, 8;
	add.s64 	%rd23, %rd2, %rd22;
	ld.global.f64 	%fd37, [%rd23];
	add.s32 	%r39, %r37, %r22;
	mul.wide.u32 	%rd24, %r39, 16;
	add.s64 	%rd25, %rd1, %rd24;
	ld.global.v2.f64 	{%fd38, %fd39}, [%rd25];
	fma.rn.f64 	%fd40, %fd37, %fd38, %fd34;
	st.global.f64 	[%rd4], %fd40;
	ld.global.f64 	%fd41, [%rd23];
	fma.rn.f64 	%fd42, %fd41, %fd39, %fd36;
	st.global.f64 	[%rd4+8], %fd42;
	add.s32 	%r40, %r32, 4;
	mul.wide.u32 	%rd26, %r40, 8;
	add.s64 	%rd27, %rd2, %rd26;
	ld.global.f64 	%fd43, [%rd27];
	add.s32 	%r41, %r39, %r22;
	mul.wide.u32 	%rd28, %r41, 16;
	add.s64 	%rd29, %rd1, %rd28;
	ld.global.v2.f64 	{%fd44, %fd45}, [%rd29];
	fma.rn.f64 	%fd46, %fd43, %fd44, %fd40;
	st.global.f64 	[%rd4], %fd46;
	ld.global.f64 	%fd47, [%rd27];
	fma.rn.f64 	%fd48, %fd47, %fd45, %fd42;
	st.global.f64 	[%rd4+8], %fd48;
	add.s32 	%r42, %r32, 5;
	mul.wide.u32 	%rd30, %r42, 8;
	add.s64 	%rd31, %rd2, %rd30;
	ld.global.f64 	%fd49, [%rd31];
	add.s32 	%r43, %r41, %r22;
	mul.wide.u32 	%rd32, %r43, 16;
	add.s64 	%rd33, %rd1, %rd32;
	ld.global.v2.f64 	{%fd50, %fd51}, [%rd33];
	fma.rn.f64 	%fd52, %fd49, %fd50, %fd46;
	st.global.f64 	[%rd4], %fd52;
	ld.global.f64 	%fd53, [%rd31];
	fma.rn.f64 	%fd54, %fd53, %fd51, %fd48;
	st.global.f64 	[%rd4+8], %fd54;
	add.s32 	%r44, %r32, 6;
	mul.wide.u32 	%rd34, %r44, 8;
	add.s64 	%rd35, %rd2, %rd34;
	ld.global.f64 	%fd55, [%rd35];
	add.s32 	%r45, %r43, %r22;
	mul.wide.u32 	%rd36, %r45, 16;
	add.s64 	%rd37, %rd1, %rd36;
	ld.global.v2.f64 	{%fd56, %fd57}, [%rd37];
	fma.rn.f64 	%fd58, %fd55, %fd56, %fd52;
	st.global.f64 	[%rd4], %fd58;
	ld.global.f64 	%fd59, [%rd35];
	fma.rn.f64 	%fd60, %fd59, %fd57, %fd54;
	st.global.f64 	[%rd4+8], %fd60;
	add.s32 	%r46, %r32, 7;
	mul.wide.u32 	%rd38, %r46, 8;
	add.s64 	%rd39, %rd2, %rd38;
	ld.global.f64 	%fd61, [%rd39];
	add.s32 	%r47, %r45, %r22;
	mul.wide.u32 	%rd40, %r47, 16;
	add.s64 	%rd41, %rd1, %rd40;
	ld.global.v2.f64 	{%fd62, %fd63}, [%rd41];
	fma.rn.f64 	%fd118, %fd61, %fd62, %fd58;
	st.global.f64 	[%rd4], %fd118;
	ld.global.f64 	%fd64, [%rd39];
	fma.rn.f64 	%fd117, %fd64, %fd63, %fd60;
	st.global.f64 	[%rd4+8], %fd117;
	add.s32 	%r65, %r65, 8;
	add.s32 	%r64, %r64, 8;
	setp.ne.s32 	%p4, %r64, 0;
	@%p4 bra 	$L__BB0_4;
$L__BB0_5:
	and.b32  	%r13, %r2, 7;
	setp.eq.s32 	%p5, %r13, 0;
	@%p5 bra 	$L__BB0_13;
	setp.lt.u32 	%p6, %r13, 4;
	@%p6 bra 	$L__BB0_8;
	add.s32 	%r48, %r67, %r5;
	mul.wide.u32 	%rd42, %r48, 8;
	add.s64 	%rd43, %rd2, %rd42;
	ld.global.f64 	%fd65, [%rd43];
	mad.lo.s32 	%r49, %r67, %r22, %r4;
	mul.wide.u32 	%rd44, %r49, 16;
	add.s64 	%rd45, %rd1, %rd44;
	ld.global.v2.f64 	{%fd66, %fd67}, [%rd45];
	fma.rn.f64 	%fd68, %fd65, %fd66, %fd118;
	st.global.f64 	[%rd4], %fd68;
	ld.global.f64 	%fd69, [%rd43];
	fma.rn.f64 	%fd70, %fd69, %fd67, %fd117;
	st.global.f64 	[%rd4+8], %fd70;
	add.s32 	%r50, %r48, 1;
	mul.wide.u32 	%rd46, %r50, 8;
	add.s64 	%rd47, %rd2, %rd46;
	ld.global.f64 	%fd71, [%rd47];
	add.s32 	%r51, %r49, %r22;
	mul.wide.u32 	%rd48, %r51, 16;
	add.s64 	%rd49, %rd1, %rd48;
	ld.global.v2.f64 	{%fd72, %fd73}, [%rd49];
	fma.rn.f64 	%fd74, %fd71, %fd72, %fd68;
	st.global.f64 	[%rd4], %fd74;
	ld.global.f64 	%fd75, [%rd47];
	fma.rn.f64 	%fd76, %fd75, %fd73, %fd70;
	st.global.f64 	[%rd4+8], %fd76;
	add.s32 	%r52, %r48, 2;
	mul.wide.u32 	%rd50, %r52, 8;
	add.s64 	%rd51, %rd2, %rd50;
	ld.global.f64 	%fd77, [%rd51];
	add.s32 	%r53, %r51, %r22;
	mul.wide.u32 	%rd52, %r53, 16;
	add.s64 	%rd53, %rd1, %rd52;
	ld.global.v2.f64 	{%fd78, %fd79}, [%rd53];
	fma.rn.f64 	%fd80, %fd77, %fd78, %fd74;
	st.global.f64 	[%rd4], %fd80;
	ld.global.f64 	%fd81, [%rd51];
	fma.rn.f64 	%fd82, %fd81, %fd79, %fd76;
	st.global.f64 	[%rd4+8], %fd82;
	add.s32 	%r54, %r48, 3;
	mul.wide.u32 	%rd54, %r54, 8;
	add.s64 	%rd55, %rd2, %rd54;
	ld.global.f64 	%fd83, [%rd55];
	add.s32 	%r55, %r53, %r22;
	mul.wide.u32 	%rd56, %r55, 16;
	add.s64 	%rd57, %rd1, %rd56;
	ld.global.v2.f64 	{%fd84, %fd85}, [%rd57];
	fma.rn.f64 	%fd118, %fd83, %fd84, %fd80;
	st.global.f64 	[%rd4], %fd118;
	ld.global.f64 	%fd86, [%rd55];
	fma.rn.f64 	%fd117, %fd86, %fd85, %fd82;
	st.global.f64 	[%rd4+8], %fd117;
	add.s32 	%r67, %r67, 4;
$L__BB0_8:
	and.b32  	%r16, %r2, 3;
	setp.eq.s32 	%p7, %r16, 0;
	@%p7 bra 	$L__BB0_13;
	setp.eq.s32 	%p8, %r16, 1;
	@%p8 bra 	$L__BB0_11;
	add.s32 	%r56, %r67, %r5;
	mul.wide.u32 	%rd58, %r56, 8;
	add.s64 	%rd59, %rd2, %rd58;
	ld.global.f64 	%fd87, [%rd59];
	mad.lo.s32 	%r57, %r67, %r22, %r4;
	mul.wide.u32 	%rd60, %r57, 16;
	add.s64 	%rd61, %rd1, %rd60;
	ld.global.v2.f64 	{%fd88, %fd89}, [%rd61];
	fma.rn.f64 	%fd90, %fd87, %fd88, %fd118;
	st.global.f64 	[%rd4], %fd90;
	ld.global.f64 	%fd91, [%rd59];
	fma.rn.f64 	%fd92, %fd91, %fd89, %fd117;
	st.global.f64 	[%rd4+8], %fd92;
	add.s32 	%r58, %r56, 1;
	mul.wide.u32 	%rd62, %r58, 8;
	add.s64 	%rd63, %rd2, %rd62;
	ld.global.f64 	%fd93, [%rd63];
	add.s32 	%r59, %r57, %r22;
	mul.wide.u32 	%rd64, %r59, 16;
	add.s64 	%rd65, %rd1, %rd64;
	ld.global.v2.f64 	{%fd94, %fd95}, [%rd65];
	fma.rn.f64 	%fd118, %fd93, %fd94, %fd90;
	st.global.f64 	[%rd4], %fd118;
	ld.global.f64 	%fd96, [%rd63];
	fma.rn.f64 	%fd117, %fd96, %fd95, %fd92;
	st.global.f64 	[%rd4+8], %fd117;
	add.s32 	%r67, %r67, 2;
$L__BB0_11:
	and.b32  	%r60, %r2, 1;
	setp.eq.b32 	%p9, %r60, 1;
	not.pred 	%p10, %p9;
	@%p10 bra 	$L__BB0_13;
	add.s32 	%r61, %r67, %r5;
	mul.wide.u32 	%rd66, %r61, 8;
	add.s64 	%rd67, %rd2, %rd66;
	ld.global.f64 	%fd97, [%rd67];
	mad.lo.s32 	%r62, %r67, %r22, %r4;
	mul.wide.u32 	%rd68, %r62, 16;
	add.s64 	%rd69, %rd1, %rd68;
	ld.global.v2.f64 	{%fd98, %fd99}, [%rd69];
	fma.rn.f64 	%fd100, %fd97, %fd98, %fd118;
	st.global.f64 	[%rd4], %fd100;
	ld.global.f64 	%fd101, [%rd67];
	fma.rn.f64 	%fd102, %fd101, %fd99, %fd117;
	st.global.f64 	[%rd4+8], %fd102;
$L__BB0_13:
	ld.param.f64 	%fd114, [_Z36decompose_into_modes_Cartesian_basisP7double2PKdS2_PKS_ddjjjj_param_5];
	ld.param.f64 	%fd113, [_Z36decompose_into_modes_Cartesian_basisP7double2PKdS2_PKS_ddjjjj_param_4];
	ld.param.u64 	%rd77, [_Z36decompose_into_modes_Cartesian_basisP7double2PKdS2_PKS_ddjjjj_param_2];
	ld.param.u64 	%rd76, [_Z36decompose_into_modes_Cartesian_basisP7double2PKdS2_PKS_ddjjjj_param_0];
	mad.lo.s32 	%r63, %r3, %r22, %r4;
	cvta.to.global.u64 	%rd70, %rd76;
	mul.wide.u32 	%rd71, %r63, 16;
	add.s64 	%rd72, %rd70, %rd71;
	ld.global.v2.f64 	{%fd103, %fd104}, [%rd72];
	mul.f64 	%fd105, %fd113, %fd103;
	mul.f64 	%fd106, %fd114, %fd105;
	cvta.to.global.u64 	%rd73, %rd77;
	mul.wide.u32 	%rd74, %r3, 8;
	add.s64 	%rd75, %rd73, %rd74;
	ld.global.f64 	%fd107, [%rd75];
	mul.f64 	%fd108, %fd107, %fd106;
	st.global.f64 	[%rd72], %fd108;
	mul.f64 	%fd109, %fd113, %fd104;
	mul.f64 	%fd110, %fd114, %fd109;
	ld.global.f64 	%fd111, [%rd75];
	mul.f64 	%fd112, %fd111, %fd110;
	st.global.f64 	[%rd72+8], %fd112;
$L__BB0_14:
	ret;

}


// ===== COMPILED SASS (sm_100) =====

	.target	sm_100

	.elftype	@"ET_EXEC"


//--------------------- .note.nv.tkinfo           --------------------------
	.section	.note.nv.tkinfo,"",@"SHT_NOTE"
	.sectionflags	@"SHF_NOTE_NV_TKINFO"
	.tkinfo
        /*0018*/ 	.word	0x00000002
        /*0030*/ 	.string	""
        /*0030*/ 	.string	"ptxas"
        /*0030*/ 	.string	"Cuda compilation tools, release 13.0, V13.0.88"
        /*0030*/ 	.string	"Build cuda_13.0.r13.0/compiler.36424714_0"
        /*0030*/ 	.string	"-arch sm_100 -m 64 "



//--------------------- .note.nv.cuinfo           --------------------------
	.section	.note.nv.cuinfo,"",@"SHT_NOTE"
	.sectionflags	@"SHF_NOTE_NV_CUINFO"
        /*0018*/ 	.short	0x0002
        /*001a*/ 	.short	0x0064
        /*001c*/ 	.short	0x0082
	.zero		2


//--------------------- .nv.info                  --------------------------
	.section	.nv.info,"",@"SHT_CUDA_INFO"
	.align	4


	//----- nvinfo : EIATTR_REGCOUNT
	.align		4
        /*0000*/ 	.byte	0x04, 0x2f
        /*0002*/ 	.short	(.L_1 - .L_0)
	.align		4
.L_0:
        /*0004*/ 	.word	index@(_Z36decompose_into_modes_Cartesian_basisP7double2PKdS2_PKS_ddjjjj)
        /*0008*/ 	.word	0x00000020


	//----- nvinfo : EIATTR_FRAME_SIZE
	.align		4
.L_1:
        /*000c*/ 	.byte	0x04, 0x11
        /*000e*/ 	.short	(.L_3 - .L_2)
	.align		4
.L_2:
        /*0010*/ 	.word	index@(_Z36decompose_into_modes_Cartesian_basisP7double2PKdS2_PKS_ddjjjj)
        /*0014*/ 	.word	0x00000000


	//----- nvinfo : EIATTR_MIN_STACK_SIZE
	.align		4
.L_3:
        /*0018*/ 	.byte	0x04, 0x12
        /*001a*/ 	.short	(.L_5 - .L_4)
	.align		4
.L_4:
        /*001c*/ 	.word	index@(_Z36decompose_into_modes_Cartesian_basisP7double2PKdS2_PKS_ddjjjj)
        /*0020*/ 	.word	0x00000000
.L_5:


//--------------------- .nv.compat                --------------------------
	.section	.nv.compat,"",@"SHT_CUDA_COMPAT_INFO"
	.align	4
        /*0000*/ 	.byte	0x02, 0x09, 0x00, 0x00, 0x02, 0x02, 0x01, 0x00, 0x02, 0x05, 0x05, 0x00, 0x03, 0x07, 0x01, 0x01
        /*0010*/ 	.byte	0x02, 0x03, 0x00, 0x00, 0x02, 0x06, 0x01, 0x00, 0x04, 0x0b, 0x08, 0x00, 0x01, 0x00, 0x00, 0x00
        /*0020*/ 	.byte	0x00, 0x00, 0x00, 0x00


//--------------------- .nv.info._Z36decompose_into_modes_Cartesian_basisP7double2PKdS2_PKS_ddjjjj --------------------------
	.section	.nv.info._Z36decompose_into_modes_Cartesian_basisP7double2PKdS2_PKS_ddjjjj,"",@"SHT_CUDA_INFO"
	.sectionflags	@""
	.align	4


	//----- nvinfo : EIATTR_CUDA_API_VERSION
	.align		4
        /*0000*/ 	.byte	0x04, 0x37
        /*0002*/ 	.short	(.L_7 - .L_6)
.L_6:
        /*0004*/ 	.word	0x00000082


	//----- nvinfo : EIATTR_KPARAM_INFO
	.align		4
.L_7:
        /*0008*/ 	.byte	0x04, 0x17
        /*000a*/ 	.short	(.L_9 - .L_8)
.L_8:
        /*000c*/ 	.word	0x00000000
        /*0010*/ 	.short	0x0009
        /*0012*/ 	.short	0x003c
        /*0014*/ 	.byte	0x00, 0xf0, 0x11, 0x00


	//----- nvinfo : EIATTR_KPARAM_INFO
	.align		4
.L_9:
        /*0018*/ 	.byte	0x04, 0x17
        /*001a*/ 	.short	(.L_11 - .L_10)
.L_10:
        /*001c*/ 	.word	0x00000000
        /*0020*/ 	.short	0x0008
        /*0022*/ 	.short	0x0038
        /*0024*/ 	.byte	0x00, 0xf0, 0x11, 0x00


	//----- nvinfo : EIATTR_KPARAM_INFO
	.align		4
.L_11:
        /*0028*/ 	.byte	0x04, 0x17
        /*002a*/ 	.short	(.L_13 - .L_12)
.L_12:
        /*002c*/ 	.word	0x00000000
        /*0030*/ 	.short	0x0007
        /*0032*/ 	.short	0x0034
        /*0034*/ 	.byte	0x00, 0xf0, 0x11, 0x00


	//----- nvinfo : EIATTR_KPARAM_INFO
	.align		4
.L_13:
        /*0038*/ 	.byte	0x04, 0x17
        /*003a*/ 	.short	(.L_15 - .L_14)
.L_14:
        /*003c*/ 	.word	0x00000000
        /*0040*/ 	.short	0x0006
        /*0042*/ 	.short	0x0030
        /*0044*/ 	.byte	0x00, 0xf0, 0x11, 0x00


	//----- nvinfo : EIATTR_KPARAM_INFO
	.align		4
.L_15:
        /*0048*/ 	.byte	0x04, 0x17
        /*004a*/ 	.short	(.L_17 - .L_16)
.L_16:
        /*004c*/ 	.word	0x00000000
        /*0050*/ 	.short	0x0005
        /*0052*/ 	.short	0x0028
        /*0054*/ 	.byte	0x00, 0xf0, 0x21, 0x00


	//----- nvinfo : EIATTR_KPARAM_INFO
	.align		4
.L_17:
        /*0058*/ 	.byte	0x04, 0x17
        /*005a*/ 	.short	(.L_19 - .L_18)
.L_18:
        /*005c*/ 	.word	0x00000000
        /*0060*/ 	.short	0x0004
        /*0062*/ 	.short	0x0020
        /*0064*/ 	.byte	0x00, 0xf0, 0x21, 0x00


	//----- nvinfo : EIATTR_KPARAM_INFO
	.align		4
.L_19:
        /*0068*/ 	.byte	0x04, 0x17
        /*006a*/ 	.short	(.L_21 - .L_20)
.L_20:
        /*006c*/ 	.word	0x00000000
        /*0070*/ 	.short	0x0003
        /*0072*/ 	.short	0x0018
        /*0074*/ 	.byte	0x00, 0xf5, 0x21, 0x00


	//----- nvinfo : EIATTR_KPARAM_INFO
	.align		4
.L_21:
        /*0078*/ 	.byte	0x04, 0x17
        /*007a*/ 	.short	(.L_23 - .L_22)
.L_22:
        /*007c*/ 	.word	0x00000000
        /*0080*/ 	.short	0x0002
        /*0082*/ 	.short	0x0010
        /*0084*/ 	.byte	0x00, 0xf5, 0x21, 0x00


	//----- nvinfo : EIATTR_KPARAM_INFO
	.align		4
.L_23:
        /*0088*/ 	.byte	0x04, 0x17
        /*008a*/ 	.short	(.L_25 - .L_24)
.L_24:
        /*008c*/ 	.word	0x00000000
        /*0090*/ 	.short	0x0001
        /*0092*/ 	.short	0x0008
        /*0094*/ 	.byte	0x00, 0xf5, 0x21, 0x00


	//----- nvinfo : EIATTR_KPARAM_INFO
	.align		4
.L_25:
        /*0098*/ 	.byte	0x04, 0x17
        /*009a*/ 	.short	(.L_27 - .L_26)
.L_26:
        /*009c*/ 	.word	0x00000000
        /*00a0*/ 	.short	0x0000
        /*00a2*/ 	.short	0x0000
        /*00a4*/ 	.byte	0x00, 0xf5, 0x21, 0x00


	//----- nvinfo : EIATTR_SPARSE_MMA_MASK
	.align		4
.L_27:
        /*00a8*/ 	.byte	0x03, 0x50
        /*00aa*/ 	.short	0x0000


	//----- nvinfo : EIATTR_MAXREG_COUNT
	.align		4
        /*00ac*/ 	.byte	0x03, 0x1b
        /*00ae*/ 	.short	0x00ff


	//----- nvinfo : EIATTR_MERCURY_ISA_VERSION
	.align		4
        /*00b0*/ 	.byte	0x03, 0x5f
        /*00b2*/ 	.short	0x0101


	//----- nvinfo : EIATTR_VRC_CTA_INIT_COUNT
	.align		4
        /*00b4*/ 	.byte	0x02, 0x4a
	.zero		1
	.zero		1


	//----- nvinfo : EIATTR_EXIT_INSTR_OFFSETS
	.align		4
        /*00b8*/ 	.byte	0x04, 0x1c
        /*00ba*/ 	.short	(.L_29 - .L_28)


	//   ....[0]....
.L_28:
        /*00bc*/ 	.word	0x00000090


	//   ....[1]....
        /*00c0*/ 	.word	0x00000ff0


	//----- nvinfo : EIATTR_CBANK_PARAM_SIZE
	.align		4
.L_29:
        /*00c4*/ 	.byte	0x03, 0x19
        /*00c6*/ 	.short	0x0040


	//----- nvinfo : EIATTR_PARAM_CBANK
	.align		4
        /*00c8*/ 	.byte	0x04, 0x0a
        /*00ca*/ 	.short	(.L_31 - .L_30)
	.align		4
.L_30:
        /*00cc*/ 	.word	index@(.nv.constant0._Z36decompose_into_modes_Cartesian_basisP7double2PKdS2_PKS_ddjjjj)
        /*00d0*/ 	.short	0x0380
        /*00d2*/ 	.short	0x0040


	//----- nvinfo : EIATTR_SW_WAR
	.align		4
.L_31:
        /*00d4*/ 	.byte	0x04, 0x36
        /*00d6*/ 	.short	(.L_33 - .L_32)
.L_32:
        /*00d8*/ 	.word	0x00000008
.L_33:


//--------------------- .nv.callgraph             --------------------------
	.section	.nv.callgraph,"",@"SHT_CUDA_CALLGRAPH"
	.align	4
	.sectionentsize	8
	.align		4
        /*0000*/ 	.word	0x00000000
	.align		4
        /*0004*/ 	.word	0xffffffff
	.align		4
        /*0008*/ 	.word	0x00000000
	.align		4
        /*000c*/ 	.word	0xfffffffe
	.align		4
        /*0010*/ 	.word	0x00000000
	.align		4
        /*0014*/ 	.word	0xfffffffd
	.align		4
        /*0018*/ 	.word	0x00000000
	.align		4
        /*001c*/ 	.word	0xfffffffc


//--------------------- .text._Z36decompose_into_modes_Cartesian_basisP7double2PKdS2_PKS_ddjjjj --------------------------
	.section	.text._Z36decompose_into_modes_Cartesian_basisP7double2PKdS2_PKS_ddjjjj,"ax",@progbits
	.align	128
        .global         _Z36decompose_into_modes_Cartesian_basisP7double2PKdS2_PKS_ddjjjj
        .type           _Z36decompose_into_modes_Cartesian_basisP7double2PKdS2_PKS_ddjjjj,@function
        .size           _Z36decompose_into_modes_Cartesian_basisP7double2PKdS2_PKS_ddjjjj,(.L_x_6 - _Z36decompose_into_modes_Cartesian_basisP7double2PKdS2_PKS_ddjjjj)
        .other          _Z36decompose_into_modes_Cartesian_basisP7double2PKdS2_PKS_ddjjjj,@"STO_CUDA_ENTRY STV_DEFAULT"
_Z36decompose_into_modes_Cartesian_basisP7double2PKdS2_PKS_ddjjjj:
.text._Z36decompose_into_modes_Cartesian_basisP7double2PKdS2_PKS_ddjjjj:
[----:B------:R-:W-:Y:S01]  /*0000*/  LDC R1, c[0x0][0x37c] ;  /* 0x0000df00ff017b82 */ /* 0x000fe20000000800 */
[----:B------:R-:W0:Y:S07]  /*0010*/  S2R R0, SR_TID.X ;  /* 0x0000000000007919 */ /* 0x000e2e0000002100 */
[----:B------:R-:W0:Y:S01]  /*0020*/  S2UR UR5, SR_CTAID.X ;  /* 0x00000000000579c3 */ /* 0x000e220000002500 */
[----:B------:R-:W1:Y:S01]  /*0030*/  LDCU UR10, c[0x0][0x3bc] ;  /* 0x00007780ff0a77ac */ /* 0x000e620008000800 */
[----:B------:R-:W1:Y:S06]  /*0040*/  LDCU UR6, c[0x0][0x3b0] ;  /* 0x00007600ff0677ac */ /* 0x000e6c0008000800 */
[----:B------:R-:W0:Y:S01]  /*0050*/  LDC R3, c[0x0][0x360] ;  /* 0x0000d800ff037b82 */ /* 0x000e220000000800 */
[----:B-1----:R-:W-:Y:S01]  /*0060*/  UIMAD UR4, UR10, UR6, URZ ;  /* 0x000000060a0472a4 */ /* 0x002fe2000f8e02ff */
[----:B0-----:R-:W-:-:S05]  /*0070*/  IMAD R0, R3, UR5, R0 ;  /* 0x0000000503007c24 */ /* 0x001fca000f8e0200 */
[----:B------:R-:W-:-:S13]  /*0080*/  ISETP.GE.U32.AND P0, PT, R0, UR4, PT ;  /* 0x0000000400007c0c */ /* 0x000fda000bf06070 */
[----:B------:R-:W-:Y:S05]  /*0090*/  @P0 EXIT ;  /* 0x000000000000094d */ /* 0x000fea0003800000 */
[----:B------:R-:W0:Y:S01]  /*00a0*/  I2F.U32.RP R4, UR6 ;  /* 0x0000000600047d06 */ /* 0x000e220008209000 */
[----:B------:R-:W1:Y:S01]  /*00b0*/  LDCU UR4, c[0x0][0x3b8] ;  /* 0x00007700ff0477ac */ /* 0x000e620008000800 */
[----:B------:R-:W-:Y:S01]  /*00c0*/  ISETP.NE.U32.AND P2, PT, RZ, UR6, PT ;  /* 0x00000006ff007c0c */ /* 0x000fe2000bf45070 */
[----:B------:R-:W1:Y:S01]  /*00d0*/  LDCU UR5, c[0x0][0x3b4] ;  /* 0x00007680ff0577ac */ /* 0x000e620008000800 */
[----:B------:R-:W2:Y:S04]  /*00e0*/  LDCU.64 UR8, c[0x0][0x358] ;  /* 0x00006b00ff0877ac */ /* 0x000ea80008000a00 */
[----:B0-----:R-:W0:Y:S01]  /*00f0*/  MUFU.RCP R4, R4 ;  /* 0x0000000400047308 */ /* 0x001e220000001000 */
[----:B-1----:R-:W-:-:S04]  /*0100*/  UIMAD UR4, UR4, UR5, URZ ;  /* 0x00000005040472a4 */ /* 0x002fc8000f8e02ff */
[----:B------:R-:W-:Y:S01]  /*0110*/  UISETP.NE.AND UP0, UPT, UR4, URZ, UPT ;  /* 0x000000ff0400728c */ /* 0x000fe2000bf05270 */
[----:B0-----:R-:W-:-:S04]  /*0120*/  IADD3 R2, PT, PT, R4, 0xffffffe, RZ ;  /* 0x0ffffffe04027810 */ /* 0x001fc80007ffe0ff */
[----:B------:R0:W1:Y:S02]  /*0130*/  F2I.FTZ.U32.TRUNC.NTZ R3, R2 ;  /* 0x0000000200037305 */ /* 0x000064000021f000 */
[----:B0-----:R-:W-:Y:S01]  /*0140*/  HFMA2 R2, -RZ, RZ, 0, 0 ;  /* 0x00000000ff027431 */ /* 0x001fe200000001ff */
[----:B-1----:R-:W-:-:S05]  /*0150*/  IADD3 R5, PT, PT, RZ, -R3, RZ ;  /* 0x80000003ff057210 */ /* 0x002fca0007ffe0ff */
[----:B------:R-:W-:-:S04]  /*0160*/  IMAD R5, R5, UR6, RZ ;  /* 0x0000000605057c24 */ /* 0x000fc8000f8e02ff */
[----:B------:R-:W-:-:S06]  /*0170*/  IMAD.HI.U32 R3, R3, R5, R2 ;  /* 0x0000000503037227 */ /* 0x000fcc00078e0002 */
[----:B------:R-:W-:-:S05]  /*0180*/  IMAD.HI.U32 R7, R3, R0, RZ ;  /* 0x0000000003077227 */ /* 0x000fca00078e00ff */
[----:B------:R-:W-:-:S05]  /*0190*/  IADD3 R3, PT, PT, -R7, RZ, RZ ;  /* 0x000000ff07037210 */ /* 0x000fca0007ffe1ff */
[----:B------:R-:W-:-:S05]  /*01a0*/  IMAD R3, R3, UR6, R0 ;  /* 0x0000000603037c24 */ /* 0x000fca000f8e0200 */
[----:B------:R-:W-:-:S13]  /*01b0*/  ISETP.GE.U32.AND P0, PT, R3, UR6, PT ;  /* 0x0000000603007c0c */ /* 0x000fda000bf06070 */
[----:B------:R-:W-:Y:S02]  /*01c0*/  @P0 IADD3 R3, PT, PT, R3, -UR6, RZ ;  /* 0x8000000603030c10 */ /* 0x000fe4000fffe0ff */
[----:B------:R-:W-:Y:S02]  /*01d0*/  @P0 IADD3 R7, PT, PT, R7, 0x1, RZ ;  /* 0x0000000107070810 */ /* 0x000fe40007ffe0ff */
[----:B------:R-:W-:-:S13]  /*01e0*/  ISETP.GE.U32.AND P1, PT, R3, UR6, PT ;  /* 0x0000000603007c0c */ /* 0x000fda000bf26070 */
[----:B------:R-:W-:Y:S02]  /*01f0*/  @P1 IADD3 R7, PT, PT, R7, 0x1, RZ ;  /* 0x0000000107071810 */ /* 0x000fe40007ffe0ff */
[----:B------:R-:W-:-:S04]  /*0200*/  @!P2 LOP3.LUT R7, RZ, UR6, RZ, 0x33, !PT ;  /* 0x00000006ff07ac12 */ /* 0x000fc8000f8e33ff */
[----:B------:R-:W-:-:S05]  /*0210*/  IADD3 R3, PT, PT, -R7, RZ, RZ ;  /* 0x000000ff07037210 */ /* 0x000fca0007ffe1ff */
[----:B------:R-:W-:Y:S01]  /*0220*/  IMAD R0, R3, UR6, R0 ;  /* 0x0000000603007c24 */ /* 0x000fe2000f8e0200 */
[----:B--2---:R-:W-:Y:S06]  /*0230*/  BRA.U !UP0, `(.L_x_0) ;  /* 0x0000000d08287547 */ /* 0x004fec000b800000 */
[----:B------:R-:W0:Y:S01]  /*0240*/  LDC.64 R16, c[0x0][0x380] ;  /* 0x0000e000ff107b82 */ /* 0x000e220000000a00 */
[----:B------:R-:W-:-:S04]  /*0250*/  IMAD R3, R0, UR10, R7 ;  /* 0x0000000a00037c24 */ /* 0x000fc8000f8e0207 */
[----:B0-----:R-:W-:-:S05]  /*0260*/  IMAD.WIDE.U32 R16, R3, 0x10, R16 ;  /* 0x0000001003107825 */ /* 0x001fca00078e0010 */
[----:B------:R0:W5:Y:S01]  /*0270*/  LDG.E.128 R8, desc[UR8][R16.64] ;  /* 0x0000000810087981 */ /* 0x000162000c1e1d00 */
[----:B------:R-:W-:Y:S02]  /*0280*/  UISETP.GE.U32.AND UP1, UPT, UR4, 0x8, UPT ;  /* 0x000000080400788c */ /* 0x000fe4000bf26070 */
[----:B------:R-:W-:Y:S01]  /*0290*/  IMAD R3, R0, UR4, RZ ;  /* 0x0000000400037c24 */ /* 0x000fe2000f8e02ff */
[----:B------:R-:W-:Y:S01]  /*02a0*/  MOV R4, RZ ;  /* 0x000000ff00047202 */ /* 0x000fe20000000f00 */
[----:B------:R-:W-:-:S05]  /*02b0*/  ULOP3.LUT UP0, UR7, UR4, 0x7, URZ, 0xc0, !UPT ;  /* 0x0000000704077892 */ /* 0x000fca000f80c0ff */
[----:B0-----:R-:W-:Y:S07]  /*02c0*/  BRA.U !UP1, `(.L_x_1) ;  /* 0x0000000509887547 */ /* 0x001fee000b800000 */
[----:B------:R-:W-:Y:S01]  /*02d0*/  ULOP3.LUT UR5, UR4, 0xfffffff8, URZ, 0xc0, !UPT ;  /* 0xfffffff804057892 */ /* 0x000fe2000f8ec0ff */
[----:B------:R-:W-:-:S03]  /*02e0*/  MOV R2, RZ ;  /* 0x000000ff00027202 */ /* 0x000fc60000000f00 */
[----:B------:R-:W-:Y:S02]  /*02f0*/  UIADD3 UR6, UPT, UPT, -UR5, URZ, URZ ;  /* 0x000000ff05067290 */ /* 0x000fe4000fffe1ff */
[----:B------:R-:W-:-:S10]  /*0300*/  MOV R4, UR5 ;  /* 0x0000000500047c02 */ /* 0x000fd40008000f00 */
.L_x_2:
[----:B------:R-:W0:Y:S01]  /*0310*/  LDC.64 R18, c[0x0][0x398] ;  /* 0x0000e600ff127b82 */ /* 0x000e220000000a00 */
[----:B------:R-:W-:Y:S01]  /*0320*/  IADD3 R5, PT, PT, R3, R2, RZ ;  /* 0x0000000203057210 */ /* 0x000fe20007ffe0ff */
[----:B------:R-:W-:-:S06]  /*0330*/  IMAD R27, R2, UR10, R7 ;  /* 0x0000000a021b7c24 */ /* 0x000fcc000f8e0207 */
[----:B------:R-:W1:Y:S01]  /*0340*/  LDC.64 R20, c[0x0][0x388] ;  /* 0x0000e200ff147b82 */ /* 0x000e620000000a00 */
[----:B0-----:R-:W-:-:S06]  /*0350*/  IMAD.WIDE.U32 R14, R27, 0x10, R18 ;  /* 0x000000101b0e7825 */ /* 0x001fcc00078e0012 */
[----:B--2---:R-:W2:Y:S01]  /*0360*/  LDG.E.128 R12, desc[UR8][R14.64] ;  /* 0x000000080e0c7981 */ /* 0x004ea2000c1e1d00 */
[----:B-1----:R-:W-:-:S05]  /*0370*/  IMAD.WIDE.U32 R24, R5, 0x8, R20 ;  /* 0x0000000805187825 */ /* 0x002fca00078e0014 */
[----:B------:R-:W2:Y:S02]  /*0380*/  LDG.E.64 R22, desc[UR8][R24.64] ;  /* 0x0000000818167981 */ /* 0x000ea4000c1e1b00 */
[----:B--2--5:R-:W-:-:S07]  /*0390*/  DFMA R22, R22, R12, R8 ;  /* 0x0000000c1616722b */ /* 0x024fce0000000008 */
[----:B------:R0:W-:Y:S04]  /*03a0*/  STG.E.64 desc[UR8][R16.64], R22 ;  /* 0x0000001610007986 */ /* 0x0001e8000c101b08 */
[----:B------:R-:W2:Y:S01]  /*03b0*/  LDG.E.64 R12, desc[UR8][R24.64] ;  /* 0x00000008180c7981 */ /* 0x000ea2000c1e1b00 */
[----:B------:R-:W-:Y:S02]  /*03c0*/  IADD3 R27, PT, PT, R27, UR10, RZ ;  /* 0x0000000a1b1b7c10 */ /* 0x000fe4000fffe0ff */
[----:B------:R-:W-:-:S05]  /*03d0*/  IADD3 R29, PT, PT, R5, 0x1, RZ ;  /* 0x00000001051d7810 */ /* 0x000fca0007ffe0ff */
[----:B------:R-:W-:Y:S01]  /*03e0*/  IMAD.WIDE.U32 R28, R29, 0x8, R20 ;  /* 0x000000081d1c7825 */ /* 0x000fe200078e0014 */
[----:B--2---:R-:W-:-:S03]  /*03f0*/  DFMA R12, R14, R12, R10 ;  /* 0x0000000c0e0c722b */ /* 0x004fc6000000000a */
[----:B------:R-:W-:-:S04]  /*0400*/  IMAD.WIDE.U32 R10, R27, 0x10, R18 ;  /* 0x000000101b0a7825 */ /* 0x000fc800078e0012 */
[----:B------:R1:W-:Y:S04]  /*0410*/  STG.E.64 desc[UR8][R16.64+0x8], R12 ;  /* 0x0000080c10007986 */ /* 0x0003e8000c101b08 */
[----:B------:R-:W2:Y:S04]  /*0420*/  LDG.E.64 R24, desc[UR8][R28.64] ;  /* 0x000000081c187981 */ /* 0x000ea8000c1e1b00 */
[----:B------:R-:W2:Y:S02]  /*0430*/  LDG.E.128 R8, desc[UR8][R10.64] ;  /* 0x000000080a087981 */ /* 0x000ea4000c1e1d00 */
[----:B--2---:R-:W-:-:S07]  /*0440*/  DFMA R24, R24, R8, R22 ;  /* 0x000000081818722b */ /* 0x004fce0000000016 */
[----:B------:R2:W-:Y:S04]  /*0450*/  STG.E.64 desc[UR8][R16.64], R24 ;  /* 0x0000001810007986 */ /* 0x0005e8000c101b08 */
[----:B0-----:R-:W3:Y:S01]  /*0460*/  LDG.E.64 R22, desc[UR8][R28.64] ;  /* 0x000000081c167981 */ /* 0x001ee2000c1e1b00 */
[----:B------:R-:W-:Y:S02]  /*0470*/  IADD3 R27, PT, PT, R27, UR10, RZ ;  /* 0x0000000a1b1b7c10 */ /* 0x000fe4000fffe0ff */
[----:B------:R-:W-:-:S03]  /*0480*/  IADD3 R15, PT, PT, R5, 0x2, RZ ;  /* 0x00000002050f7810 */ /* 0x000fc60007ffe0ff */
[----:B------:R-:W-:-:S04]  /*0490*/  IMAD.WIDE.U32 R8, R27, 0x10, R18 ;  /* 0x000000101b087825 */ /* 0x000fc800078e0012 */
[----:B------:R-:W-:Y:S01]  /*04a0*/  IMAD.WIDE.U32 R14, R15, 0x8, R20 ;  /* 0x000000080f0e7825 */ /* 0x000fe200078e0014 */
[----:B---3--:R-:W-:-:S07]  /*04b0*/  DFMA R22, R10, R22, R12 ;  /* 0x000000160a16722b */ /* 0x008fce000000000c */
[----:B------:R0:W-:Y:S04]  /*04c0*/  STG.E.64 desc[UR8][R16.64+0x8], R22 ;  /* 0x0000081610007986 */ /* 0x0001e8000c101b08 */
[----:B-1----:R-:W3:Y:S04]  /*04d0*/  LDG.E.64 R12, desc[UR8][R14.64] ;  /* 0x000000080e0c7981 */ /* 0x002ee8000c1e1b00 */
[----:B------:R-:W3:Y:S02]  /*04e0*/  LDG.E.128 R8, desc[UR8][R8.64] ;  /* 0x0000000808087981 */ /* 0x000ee4000c1e1d00 */
[----:B---3--:R-:W-:-:S07]  /*04f0*/  DFMA R12, R12, R8, R24 ;  /* 0x000000080c0c722b */ /* 0x008fce0000000018 */
[----:B------:R1:W-:Y:S04]  /*0500*/  STG.E.64 desc[UR8][R16.64], R12 ;  /* 0x0000000c10007986 */ /* 0x0003e8000c101b08 */
[----:B------:R-:W3:Y:S01]  /*0510*/  LDG.E.64 R8, desc[UR8][R14.64] ;  /* 0x000000080e087981 */ /* 0x000ee2000c1e1b00 */
[----:B------:R-:W-:Y:S02]  /*0520*/  IADD3 R27, PT, PT, R27, UR10, RZ ;  /* 0x0000000a1b1b7c10 */ /* 0x000fe4000fffe0ff */
[----:B------:R-:W-:-:S05]  /*0530*/  IADD3 R29, PT, PT, R5, 0x3, RZ ;  /* 0x00000003051d7810 */ /* 0x000fca0007ffe0ff */
[----:B------:R-:W-:Y:S01]  /*0540*/  IMAD.WIDE.U32 R28, R29, 0x8, R20 ;  /* 0x000000081d1c7825 */ /* 0x000fe200078e0014 */
[----:B---3--:R-:W-:-:S03]  /*0550*/  DFMA R14, R10, R8, R22 ;  /* 0x000000080a0e722b */ /* 0x008fc60000000016 */
[----:B------:R-:W-:-:S04]  /*0560*/  IMAD.WIDE.U32 R10, R27, 0x10, R18 ;  /* 0x000000101b0a7825 */ /* 0x000fc800078e0012 */
[----:B------:R3:W-:Y:S04]  /*0570*/  STG.E.64 desc[UR8][R16.64+0x8], R14 ;  /* 0x0000080e10007986 */ /* 0x0007e8000c101b08 */
[----:B--2---:R-:W2:Y:S04]  /*0580*/  LDG.E.64 R24, desc[UR8][R28.64] ;  /* 0x000000081c187981 */ /* 0x004ea8000c1e1b00 */
[----:B------:R-:W2:Y:S02]  /*0590*/  LDG.E.128 R8, desc[UR8][R10.64] ;  /* 0x000000080a087981 */ /* 0x000ea4000c1e1d00 */
[----:B--2---:R-:W-:-:S07]  /*05a0*/  DFMA R24, R24, R8, R12 ;  /* 0x000000081818722b */ /* 0x004fce000000000c */
[----:B------:R2:W-:Y:S04]  /*05b0*/  STG.E.64 desc[UR8][R16.64], R24 ;  /* 0x0000001810007986 */ /* 0x0005e8000c101b08 */
[----:B0-----:R-:W4:Y:S01]  /*05c0*/  LDG.E.64 R22, desc[UR8][R28.64] ;  /* 0x000000081c167981 */ /* 0x001f22000c1e1b00 */
[----:B------:R-:W-:Y:S02]  /*05d0*/  IADD3 R27, PT, PT, R27, UR10, RZ ;  /* 0x0000000a1b1b7c10 */ /* 0x000fe4000fffe0ff */
[----:B-1----:R-:W-:-:S03]  /*05e0*/  IADD3 R13, PT, PT, R5, 0x4, RZ ;  /* 0x00000004050d7810 */ /* 0x002fc60007ffe0ff */
[----:B------:R-:W-:-:S04]  /*05f0*/  IMAD.WIDE.U32 R8, R27, 0x10, R18 ;  /* 0x000000101b087825 */ /* 0x000fc800078e0012 */
[----:B------:R-:W-:Y:S01]  /*0600*/  IMAD.WIDE.U32 R12, R13, 0x8, R20 ;  /* 0x000000080d0c7825 */ /* 0x000fe200078e0014 */
[----:B----4-:R-:W-:-:S07]  /*0610*/  DFMA R22, R10, R22, R14 ;  /* 0x000000160a16722b */ /* 0x010fce000000000e */
[----:B------:R-:W-:Y:S04]  /*0620*/  STG.E.64 desc[UR8][R16.64+0x8], R22 ;  /* 0x0000081610007986 */ /* 0x000fe8000c101b08 */
[----:B---3--:R-:W3:Y:S04]  /*0630*/  LDG.E.64 R14, desc[UR8][R12.64] ;  /* 0x000000080c0e7981 */ /* 0x008ee8000c1e1b00 */
        /* <DEDUP_REMOVED lines=25> */
[----:B--2---:R-:W2:Y:S01]  /*07d0*/  LDG.E.64 R24, desc[UR8][R22.64] ;  /* 0x0000000816187981 */ /* 0x004ea2000c1e1b00 */
[----:B------:R-:W-:Y:S02]  /*07e0*/  IADD3 R5, PT, PT, R5, 0x7, RZ ;  /* 0x0000000705057810 */ /* 0x000fe40007ffe0ff */
[----:B------:R-:W-:-:S03]  /*07f0*/  IADD3 R27, PT, PT, R27, UR10, RZ ;  /* 0x0000000a1b1b7c10 */ /* 0x000fc6000fffe0ff */
[----:B------:R-:W-:-:S04]  /*0800*/  IMAD.WIDE.U32 R20, R5, 0x8, R20 ;  /* 0x0000000805147825 */ /* 0x000fc800078e0014 */
[----:B------:R-:W-:Y:S01]  /*0810*/  IMAD.WIDE.U32 R18, R27, 0x10, R18 ;  /* 0x000000101b127825 */ /* 0x000fe200078e0012 */
[----:B--2---:R-:W-:-:S07]  /*0820*/  DFMA R24, R10, R24, R14 ;  /* 0x000000180a18722b */ /* 0x004fce000000000e */
[----:B------:R2:W-:Y:S04]  /*0830*/  STG.E.64 desc[UR8][R16.64+0x8], R24 ;  /* 0x0000081810007986 */ /* 0x0005e8000c101b08 */
[----:B0-----:R-:W3:Y:S04]  /*0840*/  LDG.E.64 R14, desc[UR8][R20.64] ;  /* 0x00000008140e7981 */ /* 0x001ee8000c1e1b00 */
[----:B------:R-:W3:Y:S02]  /*0850*/  LDG.E.128 R8, desc[UR8][R18.64] ;  /* 0x0000000812087981 */ /* 0x000ee4000c1e1d00 */
[----:B---3--:R-:W-:-:S07]  /*0860*/  DFMA R8, R14, R8, R12 ;  /* 0x000000080e08722b */ /* 0x008fce000000000c */
[----:B------:R2:W-:Y:S04]  /*0870*/  STG.E.64 desc[UR8][R16.64], R8 ;  /* 0x0000000810007986 */ /* 0x0005e8000c101b08 */
[----:B-1----:R-:W3:Y:S01]  /*0880*/  LDG.E.64 R12, desc[UR8][R20.64] ;  /* 0x00000008140c7981 */ /* 0x002ee2000c1e1b00 */
[----:B------:R-:W-:-:S04]  /*0890*/  UIADD3 UR6, UPT, UPT, UR6, 0x8, URZ ;  /* 0x0000000806067890 */ /* 0x000fc8000fffe0ff */
[----:B------:R-:W-:Y:S01]  /*08a0*/  UISETP.NE.AND UP1, UPT, UR6, URZ, UPT ;  /* 0x000000ff0600728c */ /* 0x000fe2000bf25270 */
[----:B------:R-:W-:Y:S01]  /*08b0*/  IADD3 R2, PT, PT, R2, 0x8, RZ ;  /* 0x0000000802027810 */ /* 0x000fe20007ffe0ff */
[----:B---3--:R-:W-:-:S07]  /*08c0*/  DFMA R10, R10, R12, R24 ;  /* 0x0000000c0a0a722b */ /* 0x008fce0000000018 */
[----:B------:R2:W-:Y:S01]  /*08d0*/  STG.E.64 desc[UR8][R16.64+0x8], R10 ;  /* 0x0000080a10007986 */ /* 0x0005e2000c101b08 */
[----:B------:R-:W-:Y:S05]  /*08e0*/  BRA.U UP1, `(.L_x_2) ;  /* 0xfffffff901887547 */ /* 0x000fea000b83ffff */
.L_x_1:
[----:B------:R-:W-:Y:S05]  /*08f0*/  BRA.U !UP0, `(.L_x_0) ;  /* 0x0000000508787547 */ /* 0x000fea000b800000 */
[----:B------:R-:W-:Y:S02]  /*0900*/  UISETP.GE.U32.AND UP0, UPT, UR7, 0x4, UPT ;  /* 0x000000040700788c */ /* 0x000fe4000bf06070 */
[----:B------:R-:W-:-:S07]  /*0910*/  ULOP3.LUT UP1, UR5, UR4, 0x3, URZ, 0xc0, !UPT ;  /* 0x0000000304057892 */ /* 0x000fce000f82c0ff */
[----:B------:R-:W-:Y:S05]  /*0920*/  BRA.U !UP0, `(.L_x_3) ;  /* 0x0000000108bc7547 */ /* 0x000fea000b800000 */
[----:B------:R-:W0:Y:S01]  /*0930*/  LDC.64 R18, c[0x0][0x398] ;  /* 0x0000e600ff127b82 */ /* 0x000e220000000a00 */
[----:B------:R-:W-:Y:S01]  /*0940*/  IADD3 R5, PT, PT, R3, R4, RZ ;  /* 0x0000000403057210 */ /* 0x000fe20007ffe0ff */
[----:B------:R-:W-:-:S06]  /*0950*/  IMAD R27, R4, UR10, R7 ;  /* 0x0000000a041b7c24 */ /* 0x000fcc000f8e0207 */
[----:B------:R-:W2:Y:S01]  /*0960*/  LDC.64 R20, c[0x0][0x388] ;  /* 0x0000e200ff147b82 */ /* 0x000ea20000000a00 */
[----:B0-----:R-:W-:-:S06]  /*0970*/  IMAD.WIDE.U32 R14, R27, 0x10, R18 ;  /* 0x000000101b0e7825 */ /* 0x001fcc00078e0012 */
[----:B------:R-:W3:Y:S01]  /*0980*/  LDG.E.128 R12, desc[UR8][R14.64] ;  /* 0x000000080e0c7981 */ /* 0x000ee2000c1e1d00 */
[----:B--2---:R-:W-:-:S05]  /*0990*/  IMAD.WIDE.U32 R24, R5, 0x8, R20 ;  /* 0x0000000805187825 */ /* 0x004fca00078e0014 */
[----:B------:R-:W3:Y:S02]  /*09a0*/  LDG.E.64 R22, desc[UR8][R24.64] ;  /* 0x0000000818167981 */ /* 0x000ee4000c1e1b00 */
[----:B---3-5:R-:W-:-:S07]  /*09b0*/  DFMA R22, R22, R12, R8 ;  /* 0x0000000c1616722b */ /* 0x028fce0000000008 */
        /* <DEDUP_REMOVED lines=12> */
[----:B------:R-:W3:Y:S01]  /*0a80*/  LDG.E.64 R14, desc[UR8][R28.64] ;  /* 0x000000081c0e7981 */ /* 0x000ee2000c1e1b00 */
[----:B------:R-:W-:Y:S02]  /*0a90*/  IADD3 R27, PT, PT, R27, UR10, RZ ;  /* 0x0000000a1b1b7c10 */ /* 0x000fe4000fffe0ff */
[----:B0-----:R-:W-:-:S05]  /*0aa0*/  IADD3 R23, PT, PT, R5, 0x2, RZ ;  /* 0x0000000205177810 */ /* 0x001fca0007ffe0ff */
[----:B------:R-:W-:Y:S01]  /*0ab0*/  IMAD.WIDE.U32 R22, R23, 0x8, R20 ;  /* 0x0000000817167825 */ /* 0x000fe200078e0014 */
[----:B---3--:R-:W-:-:S03]  /*0ac0*/  DFMA R14, R10, R14, R24 ;  /* 0x0000000e0a0e722b */ /* 0x008fc60000000018 */
[----:B------:R-:W-:-:S04]  /*0ad0*/  IMAD.WIDE.U32 R10, R27, 0x10, R18 ;  /* 0x000000101b0a7825 */ /* 0x000fc800078e0012 */
        /* <DEDUP_REMOVED lines=12> */
[----:B0-----:R-:W2:Y:S04]  /*0ba0*/  LDG.E.64 R14, desc[UR8][R20.64] ;  /* 0x00000008140e7981 */ /* 0x001ea8000c1e1b00 */
[----:B------:R-:W2:Y:S02]  /*0bb0*/  LDG.E.128 R8, desc[UR8][R18.64] ;  /* 0x0000000812087981 */ /* 0x000ea4000c1e1d00 */
[----:B--2---:R-:W-:-:S07]  /*0bc0*/  DFMA R8, R14, R8, R24 ;  /* 0x000000080e08722b */ /* 0x004fce0000000018 */
[----:B------:R1:W-:Y:S04]  /*0bd0*/  STG.E.64 desc[UR8][R16.64], R8 ;  /* 0x0000000810007986 */ /* 0x0003e8000c101b08 */
[----:B------:R-:W2:Y:S01]  /*0be0*/  LDG.E.64 R14, desc[UR8][R20.64] ;  /* 0x00000008140e7981 */ /* 0x000ea2000c1e1b00 */
[----:B------:R-:W-:Y:S01]  /*0bf0*/  IADD3 R4, PT, PT, R4, 0x4, RZ ;  /* 0x0000000404047810 */ /* 0x000fe20007ffe0ff */
[----:B--2---:R-:W-:-:S07]  /*0c00*/  DFMA R10, R10, R14, R12 ;  /* 0x0000000e0a0a722b */ /* 0x004fce000000000c */
[----:B------:R1:W-:Y:S04]  /*0c10*/  STG.E.64 desc[UR8][R16.64+0x8], R10 ;  /* 0x0000080a10007986 */ /* 0x0003e8000c101b08 */
.L_x_3:
[----:B------:R-:W-:Y:S05]  /*0c20*/  BRA.U !UP1, `(.L_x_0) ;  /* 0x0000000109ac7547 */ /* 0x000fea000b800000 */
[----:B------:R-:W-:Y:S02]  /*0c30*/  UISETP.NE.AND UP0, UPT, UR5, 0x1, UPT ;  /* 0x000000010500788c */ /* 0x000fe4000bf05270 */
[----:B------:R-:W-:-:S04]  /*0c40*/  ULOP3.LUT UR4, UR4, 0x1, URZ, 0xc0, !UPT ;  /* 0x0000000104047892 */ /* 0x000fc8000f8ec0ff */
[----:B------:R-:W-:-:S03]  /*0c50*/  UISETP.NE.U32.AND UP1, UPT, UR4, 0x1, UPT ;  /* 0x000000010400788c */ /* 0x000fc6000bf25070 */
[----:B------:R-:W-:Y:S08]  /*0c60*/  BRA.U !UP0, `(.L_x_4) ;  /* 0x0000000108647547 */ /* 0x000ff0000b800000 */
[----:B------:R-:W0:Y:S01]  /*0c70*/  LDC.64 R20, c[0x0][0x388] ;  /* 0x0000e200ff147b82 */ /* 0x000e220000000a00 */
[----:B------:R-:W-:Y:S01]  /*0c80*/  IADD3 R27, PT, PT, R3, R4, RZ ;  /* 0x00000004031b7210 */ /* 0x000fe20007ffe0ff */
[----:B------:R-:W-:-:S06]  /*0c90*/  IMAD R5, R4, UR10, R7 ;  /* 0x0000000a04057c24 */ /* 0x000fcc000f8e0207 */
[----:B------:R-:W3:Y:S01]  /*0ca0*/  LDC.64 R18, c[0x0][0x398] ;  /* 0x0000e600ff127b82 */ /* 0x000ee20000000a00 */
[----:B0-----:R-:W-:-:S05]  /*0cb0*/  IMAD.WIDE.U32 R22, R27, 0x8, R20 ;  /* 0x000000081b167825 */ /* 0x001fca00078e0014 */
[----:B-12---:R-:W2:Y:S01]  /*0cc0*/  LDG.E.64 R24, desc[UR8][R22.64] ;  /* 0x0000000816187981 */ /* 0x006ea2000c1e1b00 */
[----:B---3--:R-:W-:-:S05]  /*0cd0*/  IMAD.WIDE.U32 R28, R5, 0x10, R18 ;  /* 0x00000010051c7825 */ /* 0x008fca00078e0012 */
[----:B------:R-:W2:Y:S02]  /*0ce0*/  LDG.E.128 R12, desc[UR8][R28.64] ;  /* 0x000000081c0c7981 */ /* 0x000ea4000c1e1d00 */
[----:B--2--5:R-:W-:-:S07]  /*0cf0*/  DFMA R12, R24, R12, R8 ;  /* 0x0000000c180c722b */ /* 0x024fce0000000008 */
[----:B------:R0:W-:Y:S04]  /*0d00*/  STG.E.64 desc[UR8][R16.64], R12 ;  /* 0x0000000c10007986 */ /* 0x0001e8000c101b08 */
[----:B------:R-:W2:Y:S01]  /*0d10*/  LDG.E.64 R8, desc[UR8][R22.64] ;  /* 0x0000000816087981 */ /* 0x000ea2000c1e1b00 */
[----:B------:R-:W-:Y:S02]  /*0d20*/  IADD3 R27, PT, PT, R27, 0x1, RZ ;  /* 0x000000011b1b7810 */ /* 0x000fe40007ffe0ff */
[----:B------:R-:W-:-:S03]  /*0d30*/  IADD3 R25, PT, PT, R5, UR10, RZ ;  /* 0x0000000a05197c10 */ /* 0x000fc6000fffe0ff */
[----:B------:R-:W-:-:S04]  /*0d40*/  IMAD.WIDE.U32 R20, R27, 0x8, R20 ;  /* 0x000000081b147825 */ /* 0x000fc800078e0014 */
[----:B------:R-:W-:Y:S01]  /*0d50*/  IMAD.WIDE.U32 R24, R25, 0x10, R18 ;  /* 0x0000001019187825 */ /* 0x000fe200078e0012 */
[----:B--2---:R-:W-:-:S07]  /*0d60*/  DFMA R14, R14, R8, R10 ;  /* 0x000000080e0e722b */ /* 0x004fce000000000a */
[----:B------:R3:W-:Y:S04]  /*0d70*/  STG.E.64 desc[UR8][R16.64+0x8], R14 ;  /* 0x0000080e10007986 */ /* 0x0007e8000c101b08 */
[----:B------:R-:W2:Y:S04]  /*0d80*/  LDG.E.64 R18, desc[UR8][R20.64] ;  /* 0x0000000814127981 */ /* 0x000ea8000c1e1b00 */
[----:B------:R-:W2:Y:S02]  /*0d90*/  LDG.E.128 R8, desc[UR8][R24.64] ;  /* 0x0000000818087981 */ /* 0x000ea4000c1e1d00 */
[----:B--2---:R-:W-:-:S07]  /*0da0*/  DFMA R8, R18, R8, R12 ;  /* 0x000000081208722b */ /* 0x004fce000000000c */
[----:B------:R3:W-:Y:S04]  /*0db0*/  STG.E.64 desc[UR8][R16.64], R8 ;  /* 0x0000000810007986 */ /* 0x0007e8000c101b08 */
[----:B0-----:R-:W2:Y:S01]  /*0dc0*/  LDG.E.64 R12, desc[UR8][R20.64] ;  /* 0x00000008140c7981 */ /* 0x001ea2000c1e1b00 */
[----:B------:R-:W-:Y:S01]  /*0dd0*/  IADD3 R4, PT, PT, R4, 0x2, RZ ;  /* 0x0000000204047810 */ /* 0x000fe20007ffe0ff */
[----:B--2---:R-:W-:-:S07]  /*0de0*/  DFMA R10, R10, R12, R14 ;  /* 0x0000000c0a0a722b */ /* 0x004fce000000000e */
[----:B------:R3:W-:Y:S04]  /*0df0*/  STG.E.64 desc[UR8][R16.64+0x8], R10 ;  /* 0x0000080a10007986 */ /* 0x0007e8000c101b08 */
.L_x_4:
[----:B------:R-:W-:Y:S05]  /*0e00*/  BRA.U UP1, `(.L_x_0) ;  /* 0x0000000101347547 */ /* 0x000fea000b800000 */
[----:B-1----:R-:W0:Y:S01]  /*0e10*/  LDC.64 R12, c[0x0][0x388] ;  /* 0x0000e200ff0c7b82 */ /* 0x002e220000000a00 */
[----:B------:R-:W-:Y:S01]  /*0e20*/  IADD3 R3, PT, PT, R3, R4, RZ ;  /* 0x0000000403037210 */ /* 0x000fe20007ffe0ff */
[----:B------:R-:W-:-:S06]  /*0e30*/  IMAD R5, R4, UR10, R7 ;  /* 0x0000000a04057c24 */ /* 0x000fcc000f8e0207 */
[----:B---3--:R-:W1:Y:S01]  /*0e40*/  LDC.64 R14, c[0x0][0x398] ;  /* 0x0000e600ff0e7b82 */ /* 0x008e620000000a00 */
[----:B0-----:R-:W-:-:S04]  /*0e50*/  IMAD.WIDE.U32 R2, R3, 0x8, R12 ;  /* 0x0000000803027825 */ /* 0x001fc800078e000c */
[----:B-1----:R-:W-:Y:S02]  /*0e60*/  IMAD.WIDE.U32 R12, R5, 0x10, R14 ;  /* 0x00000010050c7825 */ /* 0x002fe400078e000e */
[----:B------:R-:W3:Y:S04]  /*0e70*/  LDG.E.64 R4, desc[UR8][R2.64] ;  /* 0x0000000802047981 */ /* 0x000ee8000c1e1b00 */
[----:B------:R-:W3:Y:S02]  /*0e80*/  LDG.E.128 R12, desc[UR8][R12.64] ;  /* 0x000000080c0c7981 */ /* 0x000ee4000c1e1d00 */
[----:B---3-5:R-:W-:-:S07]  /*0e90*/  DFMA R4, R4, R12, R8 ;  /* 0x0000000c0404722b */ /* 0x028fce0000000008 */
[----:B------:R0:W-:Y:S04]  /*0ea0*/  STG.E.64 desc[UR8][R16.64], R4 ;  /* 0x0000000410007986 */ /* 0x0001e8000c101b08 */
[----:B--2---:R-:W2:Y:S02]  /*0eb0*/  LDG.E.64 R8, desc[UR8][R2.64] ;  /* 0x0000000802087981 */ /* 0x004ea4000c1e1b00 */
[----:B--2---:R-:W-:-:S07]  /*0ec0*/  DFMA R8, R14, R8, R10 ;  /* 0x000000080e08722b */ /* 0x004fce000000000a */
[----:B------:R0:W-:Y:S04]  /*0ed0*/  STG.E.64 desc[UR8][R16.64+0x8], R8 ;  /* 0x0000080810007986 */ /* 0x0001e8000c101b08 */
.L_x_0:
[----:B0-----:R-:W0:Y:S01]  /*0ee0*/  LDC.64 R4, c[0x0][0x380] ;  /* 0x0000e000ff047b82 */ /* 0x001e220000000a00 */
[----:B-123-5:R-:W-:Y:S01]  /*0ef0*/  IMAD R11, R0, UR10, R7 ;  /* 0x0000000a000b7c24 */ /* 0x02efe2000f8e0207 */
[----:B------:R-:W1:Y:S06]  /*0f00*/  LDCU.128 UR4, c[0x0][0x3a0] ;  /* 0x00007400ff0477ac */ /* 0x000e6c0008000c00 */
[----:B------:R-:W2:Y:S01]  /*0f10*/  LDC.64 R2, c[0x0][0x390] ;  /* 0x0000e400ff027b82 */ /* 0x000ea20000000a00 */
[----:B0-----:R-:W-:-:S05]  /*0f20*/  IMAD.WIDE.U32 R10, R11, 0x10, R4 ;  /* 0x000000100b0a7825 */ /* 0x001fca00078e0004 */
[----:B------:R-:W1:Y:S01]  /*0f30*/  LDG.E.128 R4, desc[UR8][R10.64] ;  /* 0x000000080a047981 */ /* 0x000e62000c1e1d00 */
[----:B--2---:R-:W-:-:S05]  /*0f40*/  IMAD.WIDE.U32 R2, R0, 0x8, R2 ;  /* 0x0000000800027825 */ /* 0x004fca00078e0002 */
[----:B------:R-:W2:Y:S01]  /*0f50*/  LDG.E.64 R8, desc[UR8][R2.64] ;  /* 0x0000000802087981 */ /* 0x000ea2000c1e1b00 */
[----:B-1----:R-:W-:-:S08]  /*0f60*/  DMUL R4, R4, UR4 ;  /* 0x0000000404047c28 */ /* 0x002fd00008000000 */
[----:B------:R-:W-:-:S08]  /*0f70*/  DMUL R4, R4, UR6 ;  /* 0x0000000604047c28 */ /* 0x000fd00008000000 */
[----:B--2---:R-:W-:-:S07]  /*0f80*/  DMUL R4, R4, R8 ;  /* 0x0000000804047228 */ /* 0x004fce0000000000 */
[----:B------:R-:W-:Y:S04]  /*0f90*/  STG.E.64 desc[UR8][R10.64], R4 ;  /* 0x000000040a007986 */ /* 0x000fe8000c101b08 */
[----:B------:R-:W2:Y:S01]  /*0fa0*/  LDG.E.64 R8, desc[UR8][R2.64] ;  /* 0x0000000802087981 */ /* 0x000ea2000c1e1b00 */
[----:B------:R-:W-:-:S08]  /*0fb0*/  DMUL R6, R6, UR4 ;  /* 0x0000000406067c28 */ /* 0x000fd00008000000 */
[----:B------:R-:W-:-:S08]  /*0fc0*/  DMUL R6, R6, UR6 ;  /* 0x0000000606067c28 */ /* 0x000fd00008000000 */
[----:B--2---:R-:W-:-:S07]  /*0fd0*/  DMUL R6, R6, R8 ;  /* 0x0000000806067228 */ /* 0x004fce0000000000 */
[----:B------:R-:W-:Y:S01]  /*0fe0*/  STG.E.64 desc[UR8][R10.64+0x8], R6 ;  /* 0x000008060a007986 */ /* 0x000fe2000c101b08 */
[----:B------:R-:W-:Y:S05]  /*0ff0*/  EXIT ;  /* 0x000000000000794d */ /* 0x000fea0003800000 */
.L_x_5:
[----:B------:R-:W-:-:S00]  /*1000*/  BRA `(.L_x_5) ;  /* 0xfffffffc00fc7947 */ /* 0x000fc0000383ffff */
[----:B------:R-:W-:-:S00]  /*1010*/  NOP ;  /* 0x0000000000007918 */ /* 0x000fc00000000000 */
        /* <DEDUP_REMOVED lines=14> */
.L_x_6:


//--------------------- .nv.shared.reserved.0     --------------------------
	.section	.nv.shared.reserved.0,"aw",@nobits
	.weak		__nv_reservedSMEM_offset_0_alias
	.size		__nv_reservedSMEM_offset_0_alias, 0, 64
	.other		__nv_reservedSMEM_offset_0_alias,@"STO_CUDA_RESERVED_SHARED STV_DEFAULT"
__nv_reservedSMEM_offset_0_alias:
	.zero		0
	.zero		64


//--------------------- .nv.constant0._Z36decompose_into_modes_Cartesian_basisP7double2PKdS2_PKS_ddjjjj --------------------------
	.section	.nv.constant0._Z36decompose_into_modes_Cartesian_basisP7double2PKdS2_PKS_ddjjjj,"a",@progbits
	.sectionflags	@""
	.align	4
.nv.constant0._Z36decompose_into_modes_Cartesian_basisP7double2PKdS2_PKS_ddjjjj:
	.zero		960


//--------------------- SYMBOLS --------------------------

	.type		.nv.reservedSmem.offset0,@object
	.size		.nv.reservedSmem.offset0,0x4
